	.headerflags	@"EF_CUDA_TEXMODE_UNIFIED EF_CUDA_64BIT_ADDRESS EF_CUDA_ACCELERATORS EF_CUDA_SM90 EF_CUDA_VIRTUAL_SM(EF_CUDA_SM90)"
	.elftype	@"ET_EXEC"


//--------------------- .nv.info                  --------------------------
	.section	.nv.info,"",@"SHT_CUDA_INFO"
	.align	4


	//----- nvinfo : EIATTR_REGCOUNT
	.align		4
        /*0000*/ 	.byte	0x04, 0x2f
        /*0002*/ 	.short	(.L_1 - .L_0)
	.align		4
.L_0:
        /*0004*/ 	.word	index@(triton_poi_fused_clone_1)
        /*0008*/ 	.word	0x0000000f


	//----- nvinfo : EIATTR_MIN_STACK_SIZE
	.align		4
.L_1:
        /*000c*/ 	.byte	0x04, 0x12
        /*000e*/ 	.short	(.L_3 - .L_2)
	.align		4
.L_2:
        /*0010*/ 	.word	index@(triton_poi_fused_clone_1)
        /*0014*/ 	.word	0x00000000


	//----- nvinfo : EIATTR_FRAME_SIZE
	.align		4
.L_3:
        /*0018*/ 	.byte	0x04, 0x11
        /*001a*/ 	.short	(.L_5 - .L_4)
	.align		4
.L_4:
        /*001c*/ 	.word	index@(triton_poi_fused_clone_1)
        /*0020*/ 	.word	0x00000000


	//----- nvinfo : EIATTR_MIN_STACK_SIZE
	.align		4
.L_5:
        /*0024*/ 	.byte	0x04, 0x12
        /*0026*/ 	.short	(.L_7 - .L_6)
	.align		4
.L_6:
        /*0028*/ 	.word	index@(triton_poi_fused_clone_1)
        /*002c*/ 	.word	0x00000000
.L_7:


//--------------------- .nv.info.triton_poi_fused_clone_1 --------------------------
	.section	.nv.info.triton_poi_fused_clone_1,"",@"SHT_CUDA_INFO"
	.sectionflags	@""
	.align	4


	//----- nvinfo : EIATTR_CUDA_API_VERSION
	.align		4
        /*0000*/ 	.byte	0x04, 0x37
        /*0002*/ 	.short	(.L_9 - .L_8)
.L_8:
        /*0004*/ 	.word	0x0000007c


	//----- nvinfo : EIATTR_KPARAM_INFO
	.align		4
.L_9:
        /*0008*/ 	.byte	0x04, 0x17
        /*000a*/ 	.short	(.L_11 - .L_10)
.L_10:
        /*000c*/ 	.word	0x00000000
        /*0010*/ 	.short	0x0002
        /*0012*/ 	.short	0x0010
        /*0014*/ 	.byte	0x00, 0xf0, 0x11, 0x00


	//----- nvinfo : EIATTR_KPARAM_INFO
	.align		4
.L_11:
        /*0018*/ 	.byte	0x04, 0x17
        /*001a*/ 	.short	(.L_13 - .L_12)
.L_12:
        /*001c*/ 	.word	0x00000000
        /*0020*/ 	.short	0x0001
        /*0022*/ 	.short	0x0008
        /*0024*/ 	.byte	0x00, 0xf4, 0x21, 0x00


	//----- nvinfo : EIATTR_KPARAM_INFO
	.align		4
.L_13:
        /*0028*/ 	.byte	0x04, 0x17
        /*002a*/ 	.short	(.L_15 - .L_14)
.L_14:
        /*002c*/ 	.word	0x00000000
        /*0030*/ 	.short	0x0000
        /*0032*/ 	.short	0x0000
        /*0034*/ 	.byte	0x00, 0xf4, 0x21, 0x00


	//----- nvinfo : EIATTR_SPARSE_MMA_MASK
	.align		4
.L_15:
        /*0038*/ 	.byte	0x03, 0x50
        /*003a*/ 	.short	0x0000


	//----- nvinfo : EIATTR_MAXREG_COUNT
	.align		4
        /*003c*/ 	.byte	0x03, 0x1b
        /*003e*/ 	.short	0x00ff


	//----- nvinfo : EIATTR_EXIT_INSTR_OFFSETS
	.align		4
        /*0040*/ 	.byte	0x04, 0x1c
        /*0042*/ 	.short	(.L_17 - .L_16)


	//   ....[0]....
.L_16:
        /*0044*/ 	.word	0x00000230


	//   ....[1]....
        /*0048*/ 	.word	0x00000250


	//----- nvinfo : EIATTR_REQNTID
	.align		4
.L_17:
        /*004c*/ 	.byte	0x04, 0x10
        /*004e*/ 	.short	(.L_19 - .L_18)
.L_18:
        /*0050*/ 	.word	0x00000080
        /*0054*/ 	.word	0x00000001
        /*0058*/ 	.word	0x00000001


	//----- nvinfo : EIATTR_CRS_STACK_SIZE
	.align		4
.L_19:
        /*005c*/ 	.byte	0x04, 0x1e
        /*005e*/ 	.short	(.L_21 - .L_20)
.L_20:
        /*0060*/ 	.word	0x00000000


	//----- nvinfo : EIATTR_CBANK_PARAM_SIZE
	.align		4
.L_21:
        /*0064*/ 	.byte	0x03, 0x19
        /*0066*/ 	.short	0x0014


	//----- nvinfo : EIATTR_PARAM_CBANK
	.align		4
        /*0068*/ 	.byte	0x04, 0x0a
        /*006a*/ 	.short	(.L_23 - .L_22)
	.align		4
.L_22:
        /*006c*/ 	.word	index@(.nv.constant0.triton_poi_fused_clone_1)
        /*0070*/ 	.short	0x0210
        /*0072*/ 	.short	0x0014


	//----- nvinfo : EIATTR_SW_WAR
	.align		4
.L_23:
        /*0074*/ 	.byte	0x04, 0x36
        /*0076*/ 	.short	(.L_25 - .L_24)
.L_24:
        /*0078*/ 	.word	0x00000008
.L_25:


//--------------------- .nv.callgraph             --------------------------
	.section	.nv.callgraph,"",@"SHT_CUDA_CALLGRAPH"
	.align	4
	.sectionentsize	8
	.align		4
        /*0000*/ 	.word	0x00000000
	.align		4
        /*0004*/ 	.word	0xffffffff
	.align		4
        /*0008*/ 	.word	0x00000000
	.align		4
        /*000c*/ 	.word	0xfffffffe
	.align		4
        /*0010*/ 	.word	0x00000000
	.align		4
        /*0014*/ 	.word	0xfffffffd
	.align		4
        /*0018*/ 	.word	0x00000000
	.align		4
        /*001c*/ 	.word	0xfffffffc


//--------------------- .text.triton_poi_fused_clone_1 --------------------------
	.section	.text.triton_poi_fused_clone_1,"ax",@progbits
	.align	128
        .global         triton_poi_fused_clone_1
        .type           triton_poi_fused_clone_1,@function
        .size           triton_poi_fused_clone_1,(.L_x_3 - triton_poi_fused_clone_1)
        .other          triton_poi_fused_clone_1,@"STO_CUDA_ENTRY STV_DEFAULT"
triton_poi_fused_clone_1:
.text.triton_poi_fused_clone_1:
[----:B------:R-:W0:Y:S02]  /*0000*/  LDC R1, c[0x0][0x28] ;  /* 0x00000a00ff017b82 */ /* 0x000e240000000800 */
[----:B------:R-:W1:Y:S01]  /*0010*/  S2R R0, SR_TID.X ;  /* 0x0000000000007919 */ /* 0x000e620000002100 */
[----:B------:R-:W2:Y:S01]  /*0020*/  LDC.64 R2, c[0x0][0x210] ;  /* 0x00008400ff027b82 */ /* 0x000ea20000000a00 */
[----:B------:R-:W-:Y:S01]  /*0030*/  ULDC.64 UR4, c[0x0][0x208] ;  /* 0x0000820000047ab9 */ /* 0x000fe20000000a00 */
[----:B------:R-:W-:Y:S01]  /*0040*/  BSSY B0, `(.L_x_0) ;  /* 0x000001e000007945 */ /* 0x000fe20003800000 */
[----:B------:R-:W3:Y:S01]  /*0050*/  S2R R7, SR_CTAID.X ;  /* 0x0000000000077919 */ /* 0x000ee20000002500 */
[----:B-1----:R-:W-:Y:S01]  /*0060*/  IMAD.SHL.U32 R0, R0, 0x2, RZ ;  /* 0x0000000200007824 */ /* 0x002fe200078e00ff */
[----:B---3--:R-:W-:-:S04]  /*0070*/  SHF.R.S32.HI R6, RZ, 0x17, R7 ;  /* 0x00000017ff067819 */ /* 0x008fc80000011407 */
[----:B------:R-:W-:Y:S02]  /*0080*/  LOP3.LUT R0, R0, 0xfe, RZ, 0xc0, !PT ;  /* 0x000000fe00007812 */ /* 0x000fe400078ec0ff */
[----:B------:R-:W-:-:S03]  /*0090*/  SGXT R6, R6, 0x1 ;  /* 0x000000010606781a */ /* 0x000fc60000000200 */
[----:B------:R-:W-:-:S05]  /*00a0*/  IMAD R7, R7, 0x100, R0 ;  /* 0x0000010007077824 */ /* 0x000fca00078e0200 */
[CC--:B------:R-:W-:Y:S02]  /*00b0*/  LEA.HI R4, R6.reuse, R7.reuse, RZ, 0x4 ;  /* 0x0000000706047211 */ /* 0x0c0fe400078f20ff */
[CC--:B------:R-:W-:Y:S02]  /*00c0*/  LEA.HI R0, R6.reuse, R7.reuse, RZ, 0x2 ;  /* 0x0000000706007211 */ /* 0x0c0fe400078f10ff */
[----:B------:R-:W-:Y:S02]  /*00d0*/  SHF.R.S32.HI R8, RZ, 0x4, R4 ;  /* 0x00000004ff087819 */ /* 0x000fe40000011404 */
[----:B------:R-:W1:Y:S01]  /*00e0*/  LDC.64 R4, c[0x0][0x218] ;  /* 0x00008600ff047b82 */ /* 0x000e620000000a00 */
[----:B------:R-:W-:Y:S02]  /*00f0*/  LEA.HI R6, R6, R7, RZ, 0x6 ;  /* 0x0000000706067211 */ /* 0x000fe400078f30ff */
[----:B------:R-:W-:Y:S02]  /*0100*/  SHF.R.S32.HI R9, RZ, 0x2, R0 ;  /* 0x00000002ff097819 */ /* 0x000fe40000011400 */
[----:B------:R-:W-:-:S02]  /*0110*/  LEA.HI R10, R8, R8, RZ, 0x2 ;  /* 0x00000008080a7211 */ /* 0x000fc400078f10ff */
[----:B------:R-:W-:Y:S02]  /*0120*/  LOP3.LUT R12, R6, 0xffffffc0, RZ, 0xc0, !PT ;  /* 0xffffffc0060c7812 */ /* 0x000fe400078ec0ff */
[----:B------:R-:W-:Y:S02]  /*0130*/  LOP3.LUT R0, R0, 0xfffffffc, RZ, 0xc0, !PT ;  /* 0xfffffffc00007812 */ /* 0x000fe400078ec0ff */
[----:B------:R-:W-:Y:S02]  /*0140*/  LEA.HI R6, R9, R9, RZ, 0x2 ;  /* 0x0000000909067211 */ /* 0x000fe400078f10ff */
[----:B------:R-:W-:Y:S02]  /*0150*/  LOP3.LUT R11, R10, 0x3ffffffc, RZ, 0xc0, !PT ;  /* 0x3ffffffc0a0b7812 */ /* 0x000fe400078ec0ff */
[----:B------:R-:W-:Y:S02]  /*0160*/  ISETP.GE.AND P0, PT, R7, 0x100, PT ;  /* 0x000001000700780c */ /* 0x000fe40003f06270 */
[----:B------:R-:W-:Y:S01]  /*0170*/  IADD3 R0, R12, R7, -R0 ;  /* 0x000000070c007210 */ /* 0x000fe20007ffe800 */
[----:B------:R-:W-:Y:S01]  /*0180*/  IMAD.IADD R11, R8, 0x1, -R11 ;  /* 0x00000001080b7824 */ /* 0x000fe200078e0a0b */
[----:B------:R-:W-:-:S03]  /*0190*/  LOP3.LUT R6, R6, 0xffffffc, RZ, 0xc0, !PT ;  /* 0x0ffffffc06067812 */ /* 0x000fc600078ec0ff */
[----:B------:R-:W-:Y:S02]  /*01a0*/  IMAD R11, R11, 0x4, R0 ;  /* 0x000000040b0b7824 */ /* 0x000fe400078e0200 */
[----:B------:R-:W-:Y:S02]  /*01b0*/  IMAD.IADD R6, R9, 0x1, -R6 ;  /* 0x0000000109067824 */ /* 0x000fe400078e0a06 */
[----:B-1----:R-:W-:-:S04]  /*01c0*/  IMAD.WIDE R4, R7, 0x4, R4 ;  /* 0x0000000407047825 */ /* 0x002fc800078e0204 */
[----:B------:R-:W-:Y:S01]  /*01d0*/  IMAD R11, R6, 0x10, R11 ;  /* 0x00000010060b7824 */ /* 0x000fe200078e020b */
[----:B------:R-:W-:-:S03]  /*01e0*/  CS2R R6, SRZ ;  /* 0x0000000000067805 */ /* 0x000fc6000001ff00 */
[----:B--2---:R-:W-:Y:S01]  /*01f0*/  IMAD.WIDE R2, R11, 0x4, R2 ;  /* 0x000000040b027825 */ /* 0x004fe200078e0202 */
[----:B------:R-:W-:Y:S06]  /*0200*/  @P0 BRA `(.L_x_1) ;  /* 0x0000000000040947 */ /* 0x000fec0003800000 */
[----:B------:R1:W5:Y:S02]  /*0210*/  LDG.E.64 R6, desc[UR4][R2.64] ;  /* 0x0000000402067981 */ /* 0x000364000c1e1b00 */
.L_x_1:
[----:B------:R-:W-:Y:S05]  /*0220*/  BSYNC B0 ;  /* 0x0000000000007941 */ /* 0x000fea0003800000 */
.L_x_0:
[----:B------:R-:W-:Y:S05]  /*0230*/  @P0 EXIT ;  /* 0x000000000000094d */ /* 0x000fea0003800000 */
[----:B-----5:R-:W-:Y:S01]  /*0240*/  STG.E.64 desc[UR4][R4.64], R6 ;  /* 0x0000000604007986 */ /* 0x020fe2000c101b04 */
[----:B------:R-:W-:Y:S05]  /*0250*/  EXIT ;  /* 0x000000000000794d */ /* 0x000fea0003800000 */
.L_x_2:
[----:B------:R-:W-:-:S00]  /*0260*/  BRA `(.L_x_2) ;  /* 0xfffffffc00fc7947 */ /* 0x000fc0000383ffff */
[----:B------:R-:W-:-:S00]  /*0270*/  NOP ;  /* 0x0000000000007918 */ /* 0x000fc00000000000 */
        /* <DEDUP_REMOVED lines=8> */
.L_x_3:


//--------------------- .nv.constant0.triton_poi_fused_clone_1 --------------------------
	.section	.nv.constant0.triton_poi_fused_clone_1,"a",@progbits
	.sectionflags	@""
	.align	4
.nv.constant0.triton_poi_fused_clone_1:
	.zero		548
